//
// Generated by NVIDIA NVVM Compiler
//
// Compiler Build ID: CL-36424714
// Cuda compilation tools, release 13.0, V13.0.88
// Based on NVVM 20.0.0
//

.version 9.0
.target sm_100
.address_size 64

	// .globl	_Z16layernorm_kernelPKfPfS0_S0_iif

.visible .entry _Z16layernorm_kernelPKfPfS0_S0_iif(
	.param .u64 .ptr .align 1 _Z16layernorm_kernelPKfPfS0_S0_iif_param_0,
	.param .u64 .ptr .align 1 _Z16layernorm_kernelPKfPfS0_S0_iif_param_1,
	.param .u64 .ptr .align 1 _Z16layernorm_kernelPKfPfS0_S0_iif_param_2,
	.param .u64 .ptr .align 1 _Z16layernorm_kernelPKfPfS0_S0_iif_param_3,
	.param .u32 _Z16layernorm_kernelPKfPfS0_S0_iif_param_4,
	.param .u32 _Z16layernorm_kernelPKfPfS0_S0_iif_param_5,
	.param .f32 _Z16layernorm_kernelPKfPfS0_S0_iif_param_6
)
{
	.reg .pred 	%p<4>;
	.reg .b32 	%r<6>;
	.reg .b32 	%f<2>;
	.reg .b64 	%rd<8>;

	ld.param.u64 	%rd1, [_Z16layernorm_kernelPKfPfS0_S0_iif_param_0];
	ld.param.u64 	%rd2, [_Z16layernorm_kernelPKfPfS0_S0_iif_param_1];
	ld.param.u32 	%r4, [_Z16layernorm_kernelPKfPfS0_S0_iif_param_4];
	ld.param.u32 	%r3, [_Z16layernorm_kernelPKfPfS0_S0_iif_param_5];
	mov.u32 	%r1, %ctaid.x;
	mov.u32 	%r2, %tid.x;
	setp.ge.s32 	%p1, %r1, %r4;
	setp.ge.s32 	%p2, %r2, %r3;
	or.pred  	%p3, %p1, %p2;
	@%p3 bra 	$L__BB0_2;
	cvta.to.global.u64 	%rd3, %rd1;
	cvta.to.global.u64 	%rd4, %rd2;
	mad.lo.s32 	%r5, %r3, %r1, %r2;
	mul.wide.u32 	%rd5, %r5, 4;
	add.s64 	%rd6, %rd3, %rd5;
	ld.global.f32 	%f1, [%rd6];
	add.s64 	%rd7, %rd4, %rd5;
	st.global.f32 	[%rd7], %f1;
$L__BB0_2:
	ret;

}


// ===== COMPILED SASS (sm_100) =====

	.target	sm_100

	.elftype	@"ET_EXEC"


//--------------------- .note.nv.tkinfo           --------------------------
	.section	.note.nv.tkinfo,"",@"SHT_NOTE"
	.sectionflags	@"SHF_NOTE_NV_TKINFO"
	.tkinfo
        /*0018*/ 	.word	0x00000002
        /*0030*/ 	.string	""
        /*0030*/ 	.string	"ptxas"
        /*0030*/ 	.string	"Cuda compilation tools, release 13.0, V13.0.88"
        /*0030*/ 	.string	"Build cuda_13.0.r13.0/compiler.36424714_0"
        /*0030*/ 	.string	"-arch sm_100 -m 64 "



//--------------------- .note.nv.cuinfo           --------------------------
	.section	.note.nv.cuinfo,"",@"SHT_NOTE"
	.sectionflags	@"SHF_NOTE_NV_CUINFO"
        /*0018*/ 	.short	0x0002
        /*001a*/ 	.short	0x0064
        /*001c*/ 	.short	0x0082
	.zero		2


//--------------------- .nv.info                  --------------------------
	.section	.nv.info,"",@"SHT_CUDA_INFO"
	.align	4


	//----- nvinfo : EIATTR_REGCOUNT
	.align		4
        /*0000*/ 	.byte	0x04, 0x2f
        /*0002*/ 	.short	(.L_1 - .L_0)
	.align		4
.L_0:
        /*0004*/ 	.word	index@(_Z16layernorm_kernelPKfPfS0_S0_iif)
        /*0008*/ 	.word	0x0000000a


	//----- nvinfo : EIATTR_FRAME_SIZE
	.align		4
.L_1:
        /*000c*/ 	.byte	0x04, 0x11
        /*000e*/ 	.short	(.L_3 - .L_2)
	.align		4
.L_2:
        /*0010*/ 	.word	index@(_Z16layernorm_kernelPKfPfS0_S0_iif)
        /*0014*/ 	.word	0x00000000


	//----- nvinfo : EIATTR_MIN_STACK_SIZE
	.align		4
.L_3:
        /*0018*/ 	.byte	0x04, 0x12
        /*001a*/ 	.short	(.L_5 - .L_4)
	.align		4
.L_4:
        /*001c*/ 	.word	index@(_Z16layernorm_kernelPKfPfS0_S0_iif)
        /*0020*/ 	.word	0x00000000
.L_5:


//--------------------- .nv.compat                --------------------------
	.section	.nv.compat,"",@"SHT_CUDA_COMPAT_INFO"
	.align	4
        /*0000*/ 	.byte	0x02, 0x09, 0x00, 0x00, 0x02, 0x02, 0x01, 0x00, 0x02, 0x05, 0x05, 0x00, 0x03, 0x07, 0x01, 0x01
        /*0010*/ 	.byte	0x02, 0x03, 0x00, 0x00, 0x02, 0x06, 0x01, 0x00, 0x04, 0x0b, 0x08, 0x00, 0x09, 0x00, 0x00, 0x00
        /*0020*/ 	.byte	0x00, 0x00, 0x00, 0x00


//--------------------- .nv.info._Z16layernorm_kernelPKfPfS0_S0_iif --------------------------
	.section	.nv.info._Z16layernorm_kernelPKfPfS0_S0_iif,"",@"SHT_CUDA_INFO"
	.sectionflags	@""
	.align	4


	//----- nvinfo : EIATTR_CUDA_API_VERSION
	.align		4
        /*0000*/ 	.byte	0x04, 0x37
        /*0002*/ 	.short	(.L_7 - .L_6)
.L_6:
        /*0004*/ 	.word	0x00000082


	//----- nvinfo : EIATTR_KPARAM_INFO
	.align		4
.L_7:
        /*0008*/ 	.byte	0x04, 0x17
        /*000a*/ 	.short	(.L_9 - .L_8)
.L_8:
        /*000c*/ 	.word	0x00000000
        /*0010*/ 	.short	0x0006
        /*0012*/ 	.short	0x0028
        /*0014*/ 	.byte	0x00, 0xf0, 0x11, 0x00


	//----- nvinfo : EIATTR_KPARAM_INFO
	.align		4
.L_9:
        /*0018*/ 	.byte	0x04, 0x17
        /*001a*/ 	.short	(.L_11 - .L_10)
.L_10:
        /*001c*/ 	.word	0x00000000
        /*0020*/ 	.short	0x0005
        /*0022*/ 	.short	0x0024
        /*0024*/ 	.byte	0x00, 0xf0, 0x11, 0x00


	//----- nvinfo : EIATTR_KPARAM_INFO
	.align		4
.L_11:
        /*0028*/ 	.byte	0x04, 0x17
        /*002a*/ 	.short	(.L_13 - .L_12)
.L_12:
        /*002c*/ 	.word	0x00000000
        /*0030*/ 	.short	0x0004
        /*0032*/ 	.short	0x0020
        /*0034*/ 	.byte	0x00, 0xf0, 0x11, 0x00


	//----- nvinfo : EIATTR_KPARAM_INFO
	.align		4
.L_13:
        /*0038*/ 	.byte	0x04, 0x17
        /*003a*/ 	.short	(.L_15 - .L_14)
.L_14:
        /*003c*/ 	.word	0x00000000
        /*0040*/ 	.short	0x0003
        /*0042*/ 	.short	0x0018
        /*0044*/ 	.byte	0x00, 0xf5, 0x21, 0x00


	//----- nvinfo : EIATTR_KPARAM_INFO
	.align		4
.L_15:
        /*0048*/ 	.byte	0x04, 0x17
        /*004a*/ 	.short	(.L_17 - .L_16)
.L_16:
        /*004c*/ 	.word	0x00000000
        /*0050*/ 	.short	0x0002
        /*0052*/ 	.short	0x0010
        /*0054*/ 	.byte	0x00, 0xf5, 0x21, 0x00


	//----- nvinfo : EIATTR_KPARAM_INFO
	.align		4
.L_17:
        /*0058*/ 	.byte	0x04, 0x17
        /*005a*/ 	.short	(.L_19 - .L_18)
.L_18:
        /*005c*/ 	.word	0x00000000
        /*0060*/ 	.short	0x0001
        /*0062*/ 	.short	0x0008
        /*0064*/ 	.byte	0x00, 0xf5, 0x21, 0x00


	//----- nvinfo : EIATTR_KPARAM_INFO
	.align		4
.L_19:
        /*0068*/ 	.byte	0x04, 0x17
        /*006a*/ 	.short	(.L_21 - .L_20)
.L_20:
        /*006c*/ 	.word	0x00000000
        /*0070*/ 	.short	0x0000
        /*0072*/ 	.short	0x0000
        /*0074*/ 	.byte	0x00, 0xf5, 0x21, 0x00


	//----- nvinfo : EIATTR_SPARSE_MMA_MASK
	.align		4
.L_21:
        /*0078*/ 	.byte	0x03, 0x50
        /*007a*/ 	.short	0x0000


	//----- nvinfo : EIATTR_MAXREG_COUNT
	.align		4
        /*007c*/ 	.byte	0x03, 0x1b
        /*007e*/ 	.short	0x00ff


	//----- nvinfo : EIATTR_MERCURY_ISA_VERSION
	.align		4
        /*0080*/ 	.byte	0x03, 0x5f
        /*0082*/ 	.short	0x0101


	//----- nvinfo : EIATTR_VRC_CTA_INIT_COUNT
	.align		4
        /*0084*/ 	.byte	0x02, 0x4a
	.zero		1
	.zero		1


	//----- nvinfo : EIATTR_EXIT_INSTR_OFFSETS
	.align		4
        /*0088*/ 	.byte	0x04, 0x1c
        /*008a*/ 	.short	(.L_23 - .L_22)


	//   ....[0]....
.L_22:
        /*008c*/ 	.word	0x00000060


	//   ....[1]....
        /*0090*/ 	.word	0x000000f0


	//----- nvinfo : EIATTR_CBANK_PARAM_SIZE
	.align		4
.L_23:
        /*0094*/ 	.byte	0x03, 0x19
        /*0096*/ 	.short	0x002c


	//----- nvinfo : EIATTR_PARAM_CBANK
	.align		4
        /*0098*/ 	.byte	0x04, 0x0a
        /*009a*/ 	.short	(.L_25 - .L_24)
	.align		4
.L_24:
        /*009c*/ 	.word	index@(.nv.constant0._Z16layernorm_kernelPKfPfS0_S0_iif)
        /*00a0*/ 	.short	0x0380
        /*00a2*/ 	.short	0x002c


	//----- nvinfo : EIATTR_SW_WAR
	.align		4
.L_25:
        /*00a4*/ 	.byte	0x04, 0x36
        /*00a6*/ 	.short	(.L_27 - .L_26)
.L_26:
        /*00a8*/ 	.word	0x00000008
.L_27:


//--------------------- .nv.callgraph             --------------------------
	.section	.nv.callgraph,"",@"SHT_CUDA_CALLGRAPH"
	.align	4
	.sectionentsize	8
	.align		4
        /*0000*/ 	.word	0x00000000
	.align		4
        /*0004*/ 	.word	0xffffffff
	.align		4
        /*0008*/ 	.word	0x00000000
	.align		4
        /*000c*/ 	.word	0xfffffffe
	.align		4
        /*0010*/ 	.word	0x00000000
	.align		4
        /*0014*/ 	.word	0xfffffffd
	.align		4
        /*0018*/ 	.word	0x00000000
	.align		4
        /*001c*/ 	.word	0xfffffffc


//--------------------- .text._Z16layernorm_kernelPKfPfS0_S0_iif --------------------------
	.section	.text._Z16layernorm_kernelPKfPfS0_S0_iif,"ax",@progbits
	.align	128
        .global         _Z16layernorm_kernelPKfPfS0_S0_iif
        .type           _Z16layernorm_kernelPKfPfS0_S0_iif,@function
        .size           _Z16layernorm_kernelPKfPfS0_S0_iif,(.L_x_1 - _Z16layernorm_kernelPKfPfS0_S0_iif)
        .other          _Z16layernorm_kernelPKfPfS0_S0_iif,@"STO_CUDA_ENTRY STV_DEFAULT"
_Z16layernorm_kernelPKfPfS0_S0_iif:
.text._Z16layernorm_kernelPKfPfS0_S0_iif:
[----:B------:R-:W-:Y:S01]  /*0000*/  LDC R1, c[0x0][0x37c] ;  /* 0x0000df00ff017b82 */ /* 0x000fe20000000800 */
[----:B------:R-:W0:Y:S07]  /*0010*/  S2R R0, SR_TID.X ;  /* 0x0000000000007919 */ /* 0x000e2e0000002100 */
[----:B------:R-:W0:Y:S08]  /*0020*/  LDC.64 R6, c[0x0][0x3a0] ;  /* 0x0000e800ff067b82 */ /* 0x000e300000000a00 */
[----:B------:R-:W1:Y:S01]  /*0030*/  S2UR UR6, SR_CTAID.X ;  /* 0x00000000000679c3 */ /* 0x000e620000002500 */
[----:B0-----:R-:W-:-:S04]  /*0040*/  ISETP.GE.AND P0, PT, R0, R7, PT ;  /* 0x000000070000720c */ /* 0x001fc80003f06270 */
[----:B-1----:R-:W-:-:S13]  /*0050*/  ISETP.LE.OR P0, PT, R6, UR6, P0 ;  /* 0x0000000606007c0c */ /* 0x002fda0008703670 */
[----:B------:R-:W-:Y:S05]  /*0060*/  @P0 EXIT ;  /* 0x000000000000094d */ /* 0x000fea0003800000 */
[----:B------:R-:W0:Y:S01]  /*0070*/  LDC.64 R2, c[0x0][0x380] ;  /* 0x0000e000ff027b82 */ /* 0x000e220000000a00 */
[----:B------:R-:W1:Y:S01]  /*0080*/  LDCU.64 UR4, c[0x0][0x358] ;  /* 0x00006b00ff0477ac */ /* 0x000e620008000a00 */
[----:B------:R-:W-:-:S06]  /*0090*/  IMAD R7, R7, UR6, R0 ;  /* 0x0000000607077c24 */ /* 0x000fcc000f8e0200 */
[----:B------:R-:W2:Y:S01]  /*00a0*/  LDC.64 R4, c[0x0][0x388] ;  /* 0x0000e200ff047b82 */ /* 0x000ea20000000a00 */
[----:B0-----:R-:W-:-:S06]  /*00b0*/  IMAD.WIDE.U32 R2, R7, 0x4, R2 ;  /* 0x0000000407027825 */ /* 0x001fcc00078e0002 */
[----:B-1----:R-:W3:Y:S01]  /*00c0*/  LDG.E R3, desc[UR4][R2.64] ;  /* 0x0000000402037981 */ /* 0x002ee2000c1e1900 */
[----:B--2---:R-:W-:-:S05]  /*00d0*/  IMAD.WIDE.U32 R4, R7, 0x4, R4 ;  /* 0x0000000407047825 */ /* 0x004fca00078e0004 */
[----:B---3--:R-:W-:Y:S01]  /*00e0*/  STG.E desc[UR4][R4.64], R3 ;  /* 0x0000000304007986 */ /* 0x008fe2000c101904 */
[----:B------:R-:W-:Y:S05]  /*00f0*/  EXIT ;  /* 0x000000000000794d */ /* 0x000fea0003800000 */
.L_x_0:
[----:B------:R-:W-:-:S00]  /*0100*/  BRA `(.L_x_0) ;  /* 0xfffffffc00fc7947 */ /* 0x000fc0000383ffff */
[----:B------:R-:W-:-:S00]  /*0110*/  NOP ;  /* 0x0000000000007918 */ /* 0x000fc00000000000 */
        /* <DEDUP_REMOVED lines=14> */
.L_x_1:


//--------------------- .nv.shared.reserved.0     --------------------------
	.section	.nv.shared.reserved.0,"aw",@nobits
	.weak		__nv_reservedSMEM_offset_0_alias
	.size		__nv_reservedSMEM_offset_0_alias, 0, 64
	.other		__nv_reservedSMEM_offset_0_alias,@"STO_CUDA_RESERVED_SHARED STV_DEFAULT"
__nv_reservedSMEM_offset_0_alias:
	.zero		0
	.zero		64


//--------------------- .nv.constant0._Z16layernorm_kernelPKfPfS0_S0_iif --------------------------
	.section	.nv.constant0._Z16layernorm_kernelPKfPfS0_S0_iif,"a",@progbits
	.sectionflags	@""
	.align	4
.nv.constant0._Z16layernorm_kernelPKfPfS0_S0_iif:
	.zero		940


//--------------------- SYMBOLS --------------------------

	.type		.nv.reservedSmem.offset0,@object
	.size		.nv.reservedSmem.offset0,0x4
